//
// Generated by NVIDIA NVVM Compiler
//
// Compiler Build ID: CL-36424714
// Cuda compilation tools, release 13.0, V13.0.88
// Based on NVVM 20.0.0
//

.version 9.0
.target sm_100
.address_size 64

	// .globl	_Z8mykernelv
.extern .func  (.param .b32 func_retval0) vprintf
(
	.param .b64 vprintf_param_0,
	.param .b64 vprintf_param_1
)
;
.global .align 1 .b8 $str[23] = {72, 101, 108, 108, 111, 32, 87, 111, 114, 108, 100, 32, 102, 114, 111, 109, 32, 71, 80, 85, 33, 10};

.visible .entry _Z8mykernelv()
{
	.reg .b32 	%r<3>;
	.reg .b64 	%rd<3>;

	mov.u64 	%rd1, $str;
	cvta.global.u64 	%rd2, %rd1;
	{ // callseq 0, 0
	.param .b64 param0;
	st.param.b64 	[param0], %rd2;
	.param .b64 param1;
	st.param.b64 	[param1], 0;
	.param .b32 retval0;
	call.uni (retval0), 
	vprintf, 
	(
	param0, 
	param1
	);
	ld.param.b32 	%r1, [retval0];
	} // callseq 0
	ret;

}


// ===== COMPILED SASS (sm_100) =====

	.target	sm_100

	.elftype	@"ET_EXEC"


//--------------------- .note.nv.tkinfo           --------------------------
	.section	.note.nv.tkinfo,"",@"SHT_NOTE"
	.sectionflags	@"SHF_NOTE_NV_TKINFO"
	.tkinfo
        /*0018*/ 	.word	0x00000002
        /*0030*/ 	.string	""
        /*0030*/ 	.string	"ptxas"
        /*0030*/ 	.string	"Cuda compilation tools, release 13.0, V13.0.88"
        /*0030*/ 	.string	"Build cuda_13.0.r13.0/compiler.36424714_0"
        /*0030*/ 	.string	"-arch sm_100 -m 64 "



//--------------------- .note.nv.cuinfo           --------------------------
	.section	.note.nv.cuinfo,"",@"SHT_NOTE"
	.sectionflags	@"SHF_NOTE_NV_CUINFO"
        /*0018*/ 	.short	0x0002
        /*001a*/ 	.short	0x0064
        /*001c*/ 	.short	0x0082
	.zero		2


//--------------------- .nv.info                  --------------------------
	.section	.nv.info,"",@"SHT_CUDA_INFO"
	.align	4


	//----- nvinfo : EIATTR_REGCOUNT
	.align		4
        /*0000*/ 	.byte	0x04, 0x2f
        /*0002*/ 	.short	(.L_2 - .L_1)
	.align		4
.L_1:
        /*0004*/ 	.word	index@(_Z8mykernelv)
        /*0008*/ 	.word	0x00000018


	//----- nvinfo : EIATTR_FRAME_SIZE
	.align		4
.L_2:
        /*000c*/ 	.byte	0x04, 0x11
        /*000e*/ 	.short	(.L_4 - .L_3)
	.align		4
.L_3:
        /*0010*/ 	.word	index@(_Z8mykernelv)
        /*0014*/ 	.word	0x00000000


	//----- nvinfo : EIATTR_MIN_STACK_SIZE
	.align		4
.L_4:
        /*0018*/ 	.byte	0x04, 0x12
        /*001a*/ 	.short	(.L_6 - .L_5)
	.align		4
.L_5:
        /*001c*/ 	.word	index@(_Z8mykernelv)
        /*0020*/ 	.word	0x00000000
.L_6:


//--------------------- .nv.compat                --------------------------
	.section	.nv.compat,"",@"SHT_CUDA_COMPAT_INFO"
	.align	4
        /*0000*/ 	.byte	0x02, 0x09, 0x00, 0x00, 0x02, 0x02, 0x01, 0x00, 0x02, 0x05, 0x05, 0x00, 0x03, 0x07, 0x01, 0x01
        /*0010*/ 	.byte	0x02, 0x03, 0x00, 0x00, 0x02, 0x06, 0x01, 0x00, 0x04, 0x0b, 0x08, 0x00, 0x09, 0x00, 0x00, 0x00
        /*0020*/ 	.byte	0x00, 0x00, 0x00, 0x00


//--------------------- .nv.info._Z8mykernelv     --------------------------
	.section	.nv.info._Z8mykernelv,"",@"SHT_CUDA_INFO"
	.sectionflags	@""
	.align	4


	//----- nvinfo : EIATTR_CUDA_API_VERSION
	.align		4
        /*0000*/ 	.byte	0x04, 0x37
        /*0002*/ 	.short	(.L_8 - .L_7)
.L_7:
        /*0004*/ 	.word	0x00000082


	//----- nvinfo : EIATTR_SPARSE_MMA_MASK
	.align		4
.L_8:
        /*0008*/ 	.byte	0x03, 0x50
        /*000a*/ 	.short	0x0000


	//----- nvinfo : EIATTR_MAXREG_COUNT
	.align		4
        /*000c*/ 	.byte	0x03, 0x1b
        /*000e*/ 	.short	0x00ff


	//----- nvinfo : EIATTR_EXTERNS
	.align		4
        /*0010*/ 	.byte	0x04, 0x0f
        /*0012*/ 	.short	(.L_10 - .L_9)


	//   ....[0]....
	.align		4
.L_9:
        /*0014*/ 	.word	index@(vprintf)


	//----- nvinfo : EIATTR_MERCURY_ISA_VERSION
	.align		4
.L_10:
        /*0018*/ 	.byte	0x03, 0x5f
        /*001a*/ 	.short	0x0101


	//----- nvinfo : EIATTR_VRC_CTA_INIT_COUNT
	.align		4
        /*001c*/ 	.byte	0x02, 0x4a
	.zero		1
	.zero		1


	//----- nvinfo : EIATTR_SYSCALL_OFFSETS
	.align		4
        /*0020*/ 	.byte	0x04, 0x46
        /*0022*/ 	.short	(.L_12 - .L_11)


	//   ....[0]....
.L_11:
        /*0024*/ 	.word	0x00000080


	//----- nvinfo : EIATTR_EXIT_INSTR_OFFSETS
	.align		4
.L_12:
        /*0028*/ 	.byte	0x04, 0x1c
        /*002a*/ 	.short	(.L_14 - .L_13)


	//   ....[0]....
.L_13:
        /*002c*/ 	.word	0x00000090


	//----- nvinfo : EIATTR_SW_WAR
	.align		4
.L_14:
        /*0030*/ 	.byte	0x04, 0x36
        /*0032*/ 	.short	(.L_16 - .L_15)
.L_15:
        /*0034*/ 	.word	0x00000008
.L_16:


//--------------------- .nv.callgraph             --------------------------
	.section	.nv.callgraph,"",@"SHT_CUDA_CALLGRAPH"
	.align	4
	.sectionentsize	8
	.align		4
        /*0000*/ 	.word	0x00000000
	.align		4
        /*0004*/ 	.word	0xffffffff
	.align		4
        /*0008*/ 	.word	index@(_Z8mykernelv)
	.align		4
        /*000c*/ 	.word	index@(vprintf)
	.align		4
        /*0010*/ 	.word	0x00000000
	.align		4
        /*0014*/ 	.word	0xfffffffe
	.align		4
        /*0018*/ 	.word	0x00000000
	.align		4
        /*001c*/ 	.word	0xfffffffd
	.align		4
        /*0020*/ 	.word	0x00000000
	.align		4
        /*0024*/ 	.word	0xfffffffc


//--------------------- .nv.constant4             --------------------------
	.section	.nv.constant4,"a",@progbits
	.align	8
	.align		8
.nv.constant4:
        /*0000*/ 	.dword	vprintf
	.align		8
        /*0008*/ 	.dword	$str


//--------------------- .text._Z8mykernelv        --------------------------
	.section	.text._Z8mykernelv,"ax",@progbits
	.align	128
        .global         _Z8mykernelv
        .type           _Z8mykernelv,@function
        .size           _Z8mykernelv,(.L_x_2 - _Z8mykernelv)
        .other          _Z8mykernelv,@"STO_CUDA_ENTRY STV_DEFAULT"
_Z8mykernelv:
.text._Z8mykernelv:
[----:B------:R-:W0:Y:S01]  /*0000*/  LDC R1, c[0x0][0x37c] ;  /* 0x0000df00ff017b82 */ /* 0x000e220000000800 */
[----:B------:R-:W-:Y:S01]  /*0010*/  MOV R0, 0x0 ;  /* 0x0000000000007802 */ /* 0x000fe20000000f00 */
[----:B------:R-:W1:Y:S01]  /*0020*/  LDCU.64 UR4, c[0x4][0x8] ;  /* 0x01000100ff0477ac */ /* 0x000e620008000a00 */
[----:B------:R-:W-:-:S05]  /*0030*/  CS2R R6, SRZ ;  /* 0x0000000000067805 */ /* 0x000fca000001ff00 */
[----:B------:R2:W3:Y:S01]  /*0040*/  LDC.64 R2, c[0x4][R0] ;  /* 0x0100000000027b82 */ /* 0x0004e20000000a00 */
[----:B-1----:R-:W-:Y:S02]  /*0050*/  IMAD.U32 R4, RZ, RZ, UR4 ;  /* 0x00000004ff047e24 */ /* 0x002fe4000f8e00ff */
[----:B--2---:R-:W-:-:S07]  /*0060*/  IMAD.U32 R5, RZ, RZ, UR5 ;  /* 0x00000005ff057e24 */ /* 0x004fce000f8e00ff */
[----:B------:R-:W-:-:S07]  /*0070*/  LEPC R20, `(.L_x_0) ;  /* 0x000000001014794e */ /* 0x000fce0000000000 */
[----:B0--3--:R-:W-:Y:S05]  /*0080*/  CALL.ABS.NOINC R2 ;  /* 0x0000000002007343 */ /* 0x009fea0003c00000 */
.L_x_0:
[----:B------:R-:W-:Y:S05]  /*0090*/  EXIT ;  /* 0x000000000000794d */ /* 0x000fea0003800000 */
.L_x_1:
[----:B------:R-:W-:-:S00]  /*00a0*/  BRA `(.L_x_1) ;  /* 0xfffffffc00fc7947 */ /* 0x000fc0000383ffff */
[----:B------:R-:W-:-:S00]  /*00b0*/  NOP ;  /* 0x0000000000007918 */ /* 0x000fc00000000000 */
        /* <DEDUP_REMOVED lines=12> */
.L_x_2:


//--------------------- .nv.global.init           --------------------------
	.section	.nv.global.init,"aw",@progbits
.nv.global.init:
	.type		$str,@object
	.size		$str,(.L_0 - $str)
$str:
        /*0000*/ 	.byte	0x48, 0x65, 0x6c, 0x6c, 0x6f, 0x20, 0x57, 0x6f, 0x72, 0x6c, 0x64, 0x20, 0x66, 0x72, 0x6f, 0x6d
        /*0010*/ 	.byte	0x20, 0x47, 0x50, 0x55, 0x21, 0x0a, 0x00
.L_0:


//--------------------- .nv.shared.reserved.0     --------------------------
	.section	.nv.shared.reserved.0,"aw",@nobits
	.weak		__nv_reservedSMEM_offset_0_alias
	.size		__nv_reservedSMEM_offset_0_alias, 0, 64
	.other		__nv_reservedSMEM_offset_0_alias,@"STO_CUDA_RESERVED_SHARED STV_DEFAULT"
__nv_reservedSMEM_offset_0_alias:
	.zero		0
	.zero		64


//--------------------- .nv.constant0._Z8mykernelv --------------------------
	.section	.nv.constant0._Z8mykernelv,"a",@progbits
	.sectionflags	@""
	.align	4
.nv.constant0._Z8mykernelv:
	.zero		896


//--------------------- SYMBOLS --------------------------

	.type		.nv.reservedSmem.offset0,@object
	.size		.nv.reservedSmem.offset0,0x4
	.type		vprintf,@function
